	.headerflags	@"EF_CUDA_TEXMODE_UNIFIED EF_CUDA_64BIT_ADDRESS EF_CUDA_ACCELERATORS EF_CUDA_SM90 EF_CUDA_VIRTUAL_SM(EF_CUDA_SM90)"
	.elftype	@"ET_EXEC"


//--------------------- .nv.info                  --------------------------
	.section	.nv.info,"",@"SHT_CUDA_INFO"
	.align	4


	//----- nvinfo : EIATTR_REGCOUNT
	.align		4
        /*0000*/ 	.byte	0x04, 0x2f
        /*0002*/ 	.short	(.L_3 - .L_2)
	.align		4
.L_2:
        /*0004*/ 	.word	index@(triton_poi_fused__native_batch_norm_legit_no_training_add_relu_2)
        /*0008*/ 	.word	0x0000001a


	//----- nvinfo : EIATTR_MIN_STACK_SIZE
	.align		4
.L_3:
        /*000c*/ 	.byte	0x04, 0x12
        /*000e*/ 	.short	(.L_5 - .L_4)
	.align		4
.L_4:
        /*0010*/ 	.word	index@(triton_poi_fused__native_batch_norm_legit_no_training_add_relu_2)
        /*0014*/ 	.word	0x00000000


	//----- nvinfo : EIATTR_FRAME_SIZE
	.align		4
.L_5:
        /*0018*/ 	.byte	0x04, 0x11
        /*001a*/ 	.short	(.L_7 - .L_6)
	.align		4
.L_6:
        /*001c*/ 	.word	index@(triton_poi_fused__native_batch_norm_legit_no_training_add_relu_2)
        /*0020*/ 	.word	0x00000000


	//----- nvinfo : EIATTR_MIN_STACK_SIZE
	.align		4
.L_7:
        /*0024*/ 	.byte	0x04, 0x12
        /*0026*/ 	.short	(.L_9 - .L_8)
	.align		4
.L_8:
        /*0028*/ 	.word	index@(triton_poi_fused__native_batch_norm_legit_no_training_add_relu_2)
        /*002c*/ 	.word	0x00000000
.L_9:


//--------------------- .nv.info.triton_poi_fused__native_batch_norm_legit_no_training_add_relu_2 --------------------------
	.section	.nv.info.triton_poi_fused__native_batch_norm_legit_no_training_add_relu_2,"",@"SHT_CUDA_INFO"
	.sectionflags	@""
	.align	4


	//----- nvinfo : EIATTR_CUDA_API_VERSION
	.align		4
        /*0000*/ 	.byte	0x04, 0x37
        /*0002*/ 	.short	(.L_11 - .L_10)
.L_10:
        /*0004*/ 	.word	0x0000007c


	//----- nvinfo : EIATTR_KPARAM_INFO
	.align		4
.L_11:
        /*0008*/ 	.byte	0x04, 0x17
        /*000a*/ 	.short	(.L_13 - .L_12)
.L_12:
        /*000c*/ 	.word	0x00000000
        /*0010*/ 	.short	0x0007
        /*0012*/ 	.short	0x0038
        /*0014*/ 	.byte	0x00, 0xf0, 0x11, 0x00


	//----- nvinfo : EIATTR_KPARAM_INFO
	.align		4
.L_13:
        /*0018*/ 	.byte	0x04, 0x17
        /*001a*/ 	.short	(.L_15 - .L_14)
.L_14:
        /*001c*/ 	.word	0x00000000
        /*0020*/ 	.short	0x0006
        /*0022*/ 	.short	0x0030
        /*0024*/ 	.byte	0x00, 0xf4, 0x21, 0x00


	//----- nvinfo : EIATTR_KPARAM_INFO
	.align		4
.L_15:
        /*0028*/ 	.byte	0x04, 0x17
        /*002a*/ 	.short	(.L_17 - .L_16)
.L_16:
        /*002c*/ 	.word	0x00000000
        /*0030*/ 	.short	0x0005
        /*0032*/ 	.short	0x0028
        /*0034*/ 	.byte	0x00, 0xf4, 0x21, 0x00


	//----- nvinfo : EIATTR_KPARAM_INFO
	.align		4
.L_17:
        /*0038*/ 	.byte	0x04, 0x17
        /*003a*/ 	.short	(.L_19 - .L_18)
.L_18:
        /*003c*/ 	.word	0x00000000
        /*0040*/ 	.short	0x0004
        /*0042*/ 	.short	0x0020
        /*0044*/ 	.byte	0x00, 0xf4, 0x21, 0x00


	//----- nvinfo : EIATTR_KPARAM_INFO
	.align		4
.L_19:
        /*0048*/ 	.byte	0x04, 0x17
        /*004a*/ 	.short	(.L_21 - .L_20)
.L_20:
        /*004c*/ 	.word	0x00000000
        /*0050*/ 	.short	0x0003
        /*0052*/ 	.short	0x0018
        /*0054*/ 	.byte	0x00, 0xf4, 0x21, 0x00


	//----- nvinfo : EIATTR_KPARAM_INFO
	.align		4
.L_21:
        /*0058*/ 	.byte	0x04, 0x17
        /*005a*/ 	.short	(.L_23 - .L_22)
.L_22:
        /*005c*/ 	.word	0x00000000
        /*0060*/ 	.short	0x0002
        /*0062*/ 	.short	0x0010
        /*0064*/ 	.byte	0x00, 0xf4, 0x21, 0x00


	//----- nvinfo : EIATTR_KPARAM_INFO
	.align		4
.L_23:
        /*0068*/ 	.byte	0x04, 0x17
        /*006a*/ 	.short	(.L_25 - .L_24)
.L_24:
        /*006c*/ 	.word	0x00000000
        /*0070*/ 	.short	0x0001
        /*0072*/ 	.short	0x0008
        /*0074*/ 	.byte	0x00, 0xf4, 0x21, 0x00


	//----- nvinfo : EIATTR_KPARAM_INFO
	.align		4
.L_25:
        /*0078*/ 	.byte	0x04, 0x17
        /*007a*/ 	.short	(.L_27 - .L_26)
.L_26:
        /*007c*/ 	.word	0x00000000
        /*0080*/ 	.short	0x0000
        /*0082*/ 	.short	0x0000
        /*0084*/ 	.byte	0x00, 0xf4, 0x21, 0x00


	//----- nvinfo : EIATTR_SPARSE_MMA_MASK
	.align		4
.L_27:
        /*0088*/ 	.byte	0x03, 0x50
        /*008a*/ 	.short	0x0000


	//----- nvinfo : EIATTR_MAXREG_COUNT
	.align		4
        /*008c*/ 	.byte	0x03, 0x1b
        /*008e*/ 	.short	0x00ff


	//----- nvinfo : EIATTR_EXIT_INSTR_OFFSETS
	.align		4
        /*0090*/ 	.byte	0x04, 0x1c
        /*0092*/ 	.short	(.L_29 - .L_28)


	//   ....[0]....
.L_28:
        /*0094*/ 	.word	0x000004f0


	//   ....[1]....
        /*0098*/ 	.word	0x00000510


	//----- nvinfo : EIATTR_REQNTID
	.align		4
.L_29:
        /*009c*/ 	.byte	0x04, 0x10
        /*009e*/ 	.short	(.L_31 - .L_30)
.L_30:
        /*00a0*/ 	.word	0x00000080
        /*00a4*/ 	.word	0x00000001
        /*00a8*/ 	.word	0x00000001


	//----- nvinfo : EIATTR_CBANK_PARAM_SIZE
	.align		4
.L_31:
        /*00ac*/ 	.byte	0x03, 0x19
        /*00ae*/ 	.short	0x003c


	//----- nvinfo : EIATTR_PARAM_CBANK
	.align		4
        /*00b0*/ 	.byte	0x04, 0x0a
        /*00b2*/ 	.short	(.L_33 - .L_32)
	.align		4
.L_32:
        /*00b4*/ 	.word	index@(.nv.constant0.triton_poi_fused__native_batch_norm_legit_no_training_add_relu_2)
        /*00b8*/ 	.short	0x0210
        /*00ba*/ 	.short	0x003c


	//----- nvinfo : EIATTR_SW_WAR
	.align		4
.L_33:
        /*00bc*/ 	.byte	0x04, 0x36
        /*00be*/ 	.short	(.L_35 - .L_34)
.L_34:
        /*00c0*/ 	.word	0x00000008
.L_35:


//--------------------- .nv.callgraph             --------------------------
	.section	.nv.callgraph,"",@"SHT_CUDA_CALLGRAPH"
	.align	4
	.sectionentsize	8
	.align		4
        /*0000*/ 	.word	0x00000000
	.align		4
        /*0004*/ 	.word	0xffffffff
	.align		4
        /*0008*/ 	.word	0x00000000
	.align		4
        /*000c*/ 	.word	0xfffffffe
	.align		4
        /*0010*/ 	.word	0x00000000
	.align		4
        /*0014*/ 	.word	0xfffffffd
	.align		4
        /*0018*/ 	.word	0x00000000
	.align		4
        /*001c*/ 	.word	0xfffffffc


//--------------------- .nv.constant4             --------------------------
	.section	.nv.constant4,"a",@progbits
	.align	8
	.align		8
.nv.constant4:
        /*0000*/ 	.dword	_$_str
	.align		8
        /*0008*/ 	.dword	_$_str_$_2


//--------------------- .text.triton_poi_fused__native_batch_norm_legit_no_training_add_relu_2 --------------------------
	.section	.text.triton_poi_fused__native_batch_norm_legit_no_training_add_relu_2,"ax",@progbits
	.align	128
        .global         triton_poi_fused__native_batch_norm_legit_no_training_add_relu_2
        .type           triton_poi_fused__native_batch_norm_legit_no_training_add_relu_2,@function
        .size           triton_poi_fused__native_batch_norm_legit_no_training_add_relu_2,(.L_x_1 - triton_poi_fused__native_batch_norm_legit_no_training_add_relu_2)
        .other          triton_poi_fused__native_batch_norm_legit_no_training_add_relu_2,@"STO_CUDA_ENTRY STV_DEFAULT"
triton_poi_fused__native_batch_norm_legit_no_training_add_relu_2:
.text.triton_poi_fused__native_batch_norm_legit_no_training_add_relu_2:
[----:B------:R-:W0:Y:S01]  /*0000*/  LDC R1, c[0x0][0x28] ;  /* 0x00000a00ff017b82 */ /* 0x000e220000000800 */
[----:B------:R-:W1:Y:S07]  /*0010*/  S2R R0, SR_TID.X ;  /* 0x0000000000007919 */ /* 0x000e6e0000002100 */
[----:B------:R-:W2:Y:S01]  /*0020*/  LDC.64 R12, c[0x0][0x220] ;  /* 0x00008800ff0c7b82 */ /* 0x000ea20000000a00 */
[----:B------:R-:W-:Y:S01]  /*0030*/  HFMA2.MMA R6, -RZ, RZ, 0, 0 ;  /* 0x00000000ff067435 */ /* 0x000fe200000001ff */
[----:B------:R-:W-:Y:S01]  /*0040*/  ULDC.64 UR4, c[0x0][0x208] ;  /* 0x0000820000047ab9 */ /* 0x000fe20000000a00 */
[----:B------:R-:W3:Y:S05]  /*0050*/  S2R R7, SR_CTAID.X ;  /* 0x0000000000077919 */ /* 0x000eea0000002500 */
[----:B------:R-:W4:Y:S08]  /*0060*/  LDC.64 R20, c[0x0][0x218] ;  /* 0x00008600ff147b82 */ /* 0x000f300000000a00 */
[----:B------:R-:W5:Y:S08]  /*0070*/  LDC.64 R18, c[0x0][0x210] ;  /* 0x00008400ff127b82 */ /* 0x000f700000000a00 */
[----:B------:R-:W4:Y:S01]  /*0080*/  LDC.64 R14, c[0x0][0x228] ;  /* 0x00008a00ff0e7b82 */ /* 0x000f220000000a00 */
[----:B-1----:R-:W-:-:S07]  /*0090*/  SHF.L.U32 R0, R0, 0x1, RZ ;  /* 0x0000000100007819 */ /* 0x002fce00000006ff */
[----:B------:R-:W1:Y:S01]  /*00a0*/  LDC.64 R8, c[0x0][0x230] ;  /* 0x00008c00ff087b82 */ /* 0x000e620000000a00 */
[----:B---3--:R-:W-:Y:S02]  /*00b0*/  SHF.R.S32.HI R2, RZ, 0x17, R7 ;  /* 0x00000017ff027819 */ /* 0x008fe40000011407 */
[----:B------:R-:W-:Y:S02]  /*00c0*/  LOP3.LUT R0, R0, 0xfe, RZ, 0xc0, !PT ;  /* 0x000000fe00007812 */ /* 0x000fe400078ec0ff */
[----:B------:R-:W-:-:S03]  /*00d0*/  SGXT R2, R2, 0x1 ;  /* 0x000000010202781a */ /* 0x000fc60000000200 */
[----:B------:R-:W3:Y:S01]  /*00e0*/  LDC.64 R4, c[0x0][0x238] ;  /* 0x00008e00ff047b82 */ /* 0x000ee20000000a00 */
[----:B------:R-:W-:-:S04]  /*00f0*/  LEA R7, R7, R0, 0x8 ;  /* 0x0000000007077211 */ /* 0x000fc800078e40ff */
[----:B------:R-:W-:Y:S02]  /*0100*/  LEA.HI R2, R2, R7, RZ, 0x4 ;  /* 0x0000000702027211 */ /* 0x000fe400078f20ff */
[----:B------:R-:W-:Y:S02]  /*0110*/  ISETP.GE.AND P0, PT, R7, 0x100, PT ;  /* 0x000001000700780c */ /* 0x000fe40003f06270 */
[----:B------:R-:W-:-:S04]  /*0120*/  SHF.R.S32.HI R2, RZ, 0x4, R2 ;  /* 0x00000004ff027819 */ /* 0x000fc80000011402 */
[----:B------:R-:W-:-:S04]  /*0130*/  LEA.HI R0, R2, R2, RZ, 0x2 ;  /* 0x0000000202007211 */ /* 0x000fc800078f10ff */
[----:B------:R-:W-:Y:S01]  /*0140*/  LOP3.LUT R3, R0, 0xfffffffc, RZ, 0xc0, !PT ;  /* 0xfffffffc00037812 */ /* 0x000fe200078ec0ff */
[----:B------:R-:W-:-:S03]  /*0150*/  IMAD.MOV.U32 R0, RZ, RZ, RZ ;  /* 0x000000ffff007224 */ /* 0x000fc600078e00ff */
[----:B------:R-:W-:-:S05]  /*0160*/  IADD3 R23, R2, -R3, RZ ;  /* 0x8000000302177210 */ /* 0x000fca0007ffe0ff */
[----:B--2---:R-:W-:-:S05]  /*0170*/  IMAD.WIDE R12, R23, 0x4, R12 ;  /* 0x00000004170c7825 */ /* 0x004fca00078e020c */
[----:B------:R-:W2:Y:S04]  /*0180*/  @!P0 LDG.E.EL R0, desc[UR4][R12.64] ;  /* 0x000000040c008981 */ /* 0x000ea8000c2e1900 */
[----:B------:R1:W2:Y:S01]  /*0190*/  @!P0 LDG.E.EL R6, desc[UR4][R12.64] ;  /* 0x000000040c068981 */ /* 0x0002a2000c2e1900 */
[----:B------:R-:W-:Y:S02]  /*01a0*/  CS2R R10, SRZ ;  /* 0x00000000000a7805 */ /* 0x000fe4000001ff00 */
[----:B------:R-:W-:Y:S01]  /*01b0*/  CS2R R2, SRZ ;  /* 0x0000000000027805 */ /* 0x000fe2000001ff00 */
[----:B----4-:R-:W-:-:S04]  /*01c0*/  IMAD.WIDE R20, R23, 0x4, R20 ;  /* 0x0000000417147825 */ /* 0x010fc800078e0214 */
[----:B-----5:R-:W-:Y:S01]  /*01d0*/  IMAD.WIDE R18, R7, 0x4, R18 ;  /* 0x0000000407127825 */ /* 0x020fe200078e0212 */
[----:B------:R-:W4:Y:S01]  /*01e0*/  @!P0 LDG.E.EL R11, desc[UR4][R20.64] ;  /* 0x00000004140b8981 */ /* 0x000f22000c2e1900 */
[----:B------:R-:W-:Y:S02]  /*01f0*/  CS2R R16, SRZ ;  /* 0x0000000000107805 */ /* 0x000fe4000001ff00 */
[----:B01----:R-:W-:Y:S01]  /*0200*/  IMAD.WIDE R12, R23, 0x4, R14 ;  /* 0x00000004170c7825 */ /* 0x003fe200078e020e */
[----:B------:R-:W5:Y:S01]  /*0210*/  @!P0 LDG.E.EL R10, desc[UR4][R20.64] ;  /* 0x00000004140a8981 */ /* 0x000f62000c2e1900 */
[----:B------:R-:W-:-:S03]  /*0220*/  CS2R R14, SRZ ;  /* 0x00000000000e7805 */ /* 0x000fc6000001ff00 */
[----:B------:R-:W4:Y:S01]  /*0230*/  @!P0 LDG.E.64 R2, desc[UR4][R18.64] ;  /* 0x0000000412028981 */ /* 0x000f22000c1e1b00 */
[----:B------:R-:W-:-:S03]  /*0240*/  IMAD.WIDE R22, R23, 0x4, R8 ;  /* 0x0000000417167825 */ /* 0x000fc600078e0208 */
[----:B------:R-:W5:Y:S04]  /*0250*/  @!P0 LDG.E.EL R16, desc[UR4][R12.64] ;  /* 0x000000040c108981 */ /* 0x000f68000c2e1900 */
[----:B------:R-:W5:Y:S04]  /*0260*/  @!P0 LDG.E.EL R17, desc[UR4][R12.64] ;  /* 0x000000040c118981 */ /* 0x000f68000c2e1900 */
[----:B------:R-:W5:Y:S04]  /*0270*/  @!P0 LDG.E.EL R15, desc[UR4][R22.64] ;  /* 0x00000004160f8981 */ /* 0x000f68000c2e1900 */
[----:B------:R-:W5:Y:S01]  /*0280*/  @!P0 LDG.E.EL R14, desc[UR4][R22.64] ;  /* 0x00000004160e8981 */ /* 0x000f62000c2e1900 */
[----:B------:R-:W-:Y:S01]  /*0290*/  CS2R R8, SRZ ;  /* 0x0000000000087805 */ /* 0x000fe2000001ff00 */
[----:B---3--:R-:W-:-:S05]  /*02a0*/  IMAD.WIDE R4, R7, 0x4, R4 ;  /* 0x0000000407047825 */ /* 0x008fca00078e0204 */
[----:B------:R0:W3:Y:S02]  /*02b0*/  @!P0 LDG.E.64 R8, desc[UR4][R4.64] ;  /* 0x0000000404088981 */ /* 0x0000e4000c1e1b00 */
[----:B0-----:R-:W0:Y:S02]  /*02c0*/  LDC.64 R4, c[0x0][0x240] ;  /* 0x00009000ff047b82 */ /* 0x001e240000000a00 */
[----:B0-----:R-:W-:-:S04]  /*02d0*/  IMAD.WIDE R4, R7, 0x4, R4 ;  /* 0x0000000407047825 */ /* 0x001fc800078e0204 */
[----:B--2---:R-:W-:Y:S01]  /*02e0*/  FADD R0, R0, 9.9999997473787516356e-06 ;  /* 0x3727c5ac00007421 */ /* 0x004fe20000000000 */
[----:B------:R-:W-:-:S03]  /*02f0*/  FADD R6, R6, 9.9999997473787516356e-06 ;  /* 0x3727c5ac06067421 */ /* 0x000fc60000000000 */
[----:B------:R0:W1:Y:S08]  /*0300*/  MUFU.SQRT R18, R0 ;  /* 0x0000000000127308 */ /* 0x0000700000002000 */
[----:B------:R-:W2:Y:S01]  /*0310*/  MUFU.SQRT R19, R6 ;  /* 0x0000000600137308 */ /* 0x000ea20000002000 */
[----:B0-----:R-:W-:Y:S01]  /*0320*/  IMAD.MOV.U32 R0, RZ, RZ, 0x3e800000 ;  /* 0x3e800000ff007424 */ /* 0x001fe200078e00ff */
[C---:B-1----:R-:W-:Y:S01]  /*0330*/  FSETP.GT.AND P1, PT, R18.reuse, 8.50705917302346158658e+37, PT ;  /* 0x7e8000001200780b */ /* 0x042fe20003f24000 */
[----:B----4-:R-:W-:Y:S01]  /*0340*/  FADD R2, -R11, R2 ;  /* 0x000000020b027221 */ /* 0x010fe20000000100 */
[----:B------:R-:W-:Y:S01]  /*0350*/  FSETP.GEU.AND P3, PT, R18, 1.175494350822287508e-38, PT ;  /* 0x008000001200780b */ /* 0x000fe20003f6e000 */
[----:B-----5:R-:W-:Y:S01]  /*0360*/  FADD R3, -R10, R3 ;  /* 0x000000030a037221 */ /* 0x020fe20000000100 */
[----:B------:R-:W-:-:S02]  /*0370*/  FSEL R13, R0, 1, P1 ;  /* 0x3f800000000d7808 */ /* 0x000fc40000800000 */
[C---:B--2---:R-:W-:Y:S02]  /*0380*/  FSETP.GT.AND P2, PT, R19.reuse, 8.50705917302346158658e+37, PT ;  /* 0x7e8000001300780b */ /* 0x044fe40003f44000 */
[----:B------:R-:W-:Y:S02]  /*0390*/  FSETP.GEU.AND P4, PT, R19, 1.175494350822287508e-38, PT ;  /* 0x008000001300780b */ /* 0x000fe40003f8e000 */
[----:B------:R-:W-:-:S03]  /*03a0*/  FSEL R0, R0, 1, P2 ;  /* 0x3f80000000007808 */ /* 0x000fc60001000000 */
[----:B------:R-:W-:Y:S02]  /*03b0*/  @P1 FMUL R18, R18, 0.25 ;  /* 0x3e80000012121820 */ /* 0x000fe40000400000 */
[----:B------:R-:W-:Y:S02]  /*03c0*/  @!P3 FMUL R13, R13, 16777216 ;  /* 0x4b8000000d0db820 */ /* 0x000fe40000400000 */
[----:B------:R-:W-:Y:S02]  /*03d0*/  @!P3 FMUL R18, R18, 16777216 ;  /* 0x4b8000001212b820 */ /* 0x000fe40000400000 */
[----:B------:R-:W-:-:S04]  /*03e0*/  @P2 FMUL R19, R19, 0.25 ;  /* 0x3e80000013132820 */ /* 0x000fc80000400000 */
[----:B------:R-:W0:Y:S01]  /*03f0*/  MUFU.RCP R18, R18 ;  /* 0x0000001200127308 */ /* 0x000e220000001000 */
[----:B------:R-:W-:Y:S01]  /*0400*/  @!P4 FMUL R0, R0, 16777216 ;  /* 0x4b8000000000c820 */ /* 0x000fe20000400000 */
[----:B------:R-:W-:-:S06]  /*0410*/  @!P4 FMUL R19, R19, 16777216 ;  /* 0x4b8000001313c820 */ /* 0x000fcc0000400000 */
[----:B------:R-:W1:Y:S01]  /*0420*/  MUFU.RCP R19, R19 ;  /* 0x0000001300137308 */ /* 0x000e620000001000 */
[----:B0-----:R-:W-:-:S04]  /*0430*/  FMUL R13, R18, R13 ;  /* 0x0000000d120d7220 */ /* 0x001fc80000400000 */
[----:B------:R-:W-:Y:S01]  /*0440*/  FMUL R2, R2, R13 ;  /* 0x0000000d02027220 */ /* 0x000fe20000400000 */
[----:B-1----:R-:W-:-:S03]  /*0450*/  FMUL R0, R19, R0 ;  /* 0x0000000013007220 */ /* 0x002fc60000400000 */
[----:B------:R-:W-:Y:S01]  /*0460*/  FFMA R2, R2, R16, R15 ;  /* 0x0000001002027223 */ /* 0x000fe2000000000f */
[----:B------:R-:W-:-:S04]  /*0470*/  FMUL R3, R3, R0 ;  /* 0x0000000003037220 */ /* 0x000fc80000400000 */
[----:B------:R-:W-:Y:S01]  /*0480*/  FSETP.GEU.AND P1, PT, R2, RZ, PT ;  /* 0x000000ff0200720b */ /* 0x000fe20003f2e000 */
[----:B------:R-:W-:-:S03]  /*0490*/  FFMA R3, R3, R17, R14 ;  /* 0x0000001103037223 */ /* 0x000fc6000000000e */
[----:B------:R-:W-:Y:S02]  /*04a0*/  FSEL R11, R2, RZ, P1 ;  /* 0x000000ff020b7208 */ /* 0x000fe40000800000 */
[----:B------:R-:W-:-:S03]  /*04b0*/  FSETP.GEU.AND P2, PT, R3, RZ, PT ;  /* 0x000000ff0300720b */ /* 0x000fc60003f4e000 */
[----:B---3--:R-:W-:Y:S01]  /*04c0*/  FADD R8, R11, R8 ;  /* 0x000000080b087221 */ /* 0x008fe20000000000 */
[----:B------:R-:W-:-:S05]  /*04d0*/  FSEL R0, R3, RZ, P2 ;  /* 0x000000ff03007208 */ /* 0x000fca0001000000 */
[----:B------:R-:W-:Y:S01]  /*04e0*/  FADD R9, R0, R9 ;  /* 0x0000000900097221 */ /* 0x000fe20000000000 */
[----:B------:R-:W-:Y:S06]  /*04f0*/  @P0 EXIT ;  /* 0x000000000000094d */ /* 0x000fec0003800000 */
[----:B------:R-:W-:Y:S01]  /*0500*/  STG.E.64 desc[UR4][R4.64], R8 ;  /* 0x0000000804007986 */ /* 0x000fe2000c101b04 */
[----:B------:R-:W-:Y:S05]  /*0510*/  EXIT ;  /* 0x000000000000794d */ /* 0x000fea0003800000 */
.L_x_0:
[----:B------:R-:W-:-:S00]  /*0520*/  BRA `(.L_x_0) ;  /* 0xfffffffc00fc7947 */ /* 0x000fc0000383ffff */
[----:B------:R-:W-:-:S00]  /*0530*/  NOP ;  /* 0x0000000000007918 */ /* 0x000fc00000000000 */
        /* <DEDUP_REMOVED lines=12> */
.L_x_1:


//--------------------- .nv.global.init           --------------------------
	.section	.nv.global.init,"aw",@progbits
.nv.global.init:
	.type		_$_str,@object
	.size		_$_str,(_$_str_$_2 - _$_str)
_$_str:
        /*0000*/ 	.byte	0x5f, 0x5f, 0x43, 0x55, 0x44, 0x41, 0x5f, 0x46, 0x54, 0x5a, 0x00
	.type		_$_str_$_2,@object
	.size		_$_str_$_2,(.L_1 - _$_str_$_2)
_$_str_$_2:
        /*000b*/ 	.byte	0x5f, 0x5f, 0x43, 0x55, 0x44, 0x41, 0x5f, 0x50, 0x52, 0x45, 0x43, 0x5f, 0x53, 0x51, 0x52, 0x54
        /*001b*/ 	.byte	0x00
.L_1:


//--------------------- .nv.constant0.triton_poi_fused__native_batch_norm_legit_no_training_add_relu_2 --------------------------
	.section	.nv.constant0.triton_poi_fused__native_batch_norm_legit_no_training_add_relu_2,"a",@progbits
	.sectionflags	@""
	.align	4
.nv.constant0.triton_poi_fused__native_batch_norm_legit_no_training_add_relu_2:
	.zero		588
